//
// Generated by NVIDIA NVVM Compiler
//
// Compiler Build ID: CL-36424714
// Cuda compilation tools, release 13.0, V13.0.88
// Based on NVVM 20.0.0
//

.version 9.0
.target sm_100
.address_size 64

	// .globl	_Z6offsetPfi

.visible .entry _Z6offsetPfi(
	.param .u64 .ptr .align 1 _Z6offsetPfi_param_0,
	.param .u32 _Z6offsetPfi_param_1
)
{
	.reg .b32 	%r<7>;
	.reg .b32 	%f<3>;
	.reg .b64 	%rd<5>;

	ld.param.u64 	%rd1, [_Z6offsetPfi_param_0];
	ld.param.u32 	%r1, [_Z6offsetPfi_param_1];
	cvta.to.global.u64 	%rd2, %rd1;
	mov.u32 	%r2, %ctaid.x;
	mov.u32 	%r3, %ntid.x;
	mov.u32 	%r4, %tid.x;
	mad.lo.s32 	%r5, %r2, %r3, %r4;
	add.s32 	%r6, %r5, %r1;
	mul.wide.s32 	%rd3, %r6, 4;
	add.s64 	%rd4, %rd2, %rd3;
	ld.global.f32 	%f1, [%rd4];
	add.f32 	%f2, %f1, 0f3F800000;
	st.global.f32 	[%rd4], %f2;
	ret;

}
	// .globl	_Z6stridePfi
.visible .entry _Z6stridePfi(
	.param .u64 .ptr .align 1 _Z6stridePfi_param_0,
	.param .u32 _Z6stridePfi_param_1
)
{
	.reg .b32 	%r<7>;
	.reg .b32 	%f<3>;
	.reg .b64 	%rd<5>;

	ld.param.u64 	%rd1, [_Z6stridePfi_param_0];
	ld.param.u32 	%r1, [_Z6stridePfi_param_1];
	cvta.to.global.u64 	%rd2, %rd1;
	mov.u32 	%r2, %ctaid.x;
	mov.u32 	%r3, %ntid.x;
	mov.u32 	%r4, %tid.x;
	mad.lo.s32 	%r5, %r2, %r3, %r4;
	mul.lo.s32 	%r6, %r1, %r5;
	mul.wide.s32 	%rd3, %r6, 4;
	add.s64 	%rd4, %rd2, %rd3;
	ld.global.f32 	%f1, [%rd4];
	add.f32 	%f2, %f1, 0f3F800000;
	st.global.f32 	[%rd4], %f2;
	ret;

}


// ===== COMPILED SASS (sm_100) =====

	.target	sm_100

	.elftype	@"ET_EXEC"


//--------------------- .note.nv.tkinfo           --------------------------
	.section	.note.nv.tkinfo,"",@"SHT_NOTE"
	.sectionflags	@"SHF_NOTE_NV_TKINFO"
	.tkinfo
        /*0018*/ 	.word	0x00000002
        /*0030*/ 	.string	""
        /*0030*/ 	.string	"ptxas"
        /*0030*/ 	.string	"Cuda compilation tools, release 13.0, V13.0.88"
        /*0030*/ 	.string	"Build cuda_13.0.r13.0/compiler.36424714_0"
        /*0030*/ 	.string	"-arch sm_100 -m 64 "



//--------------------- .note.nv.cuinfo           --------------------------
	.section	.note.nv.cuinfo,"",@"SHT_NOTE"
	.sectionflags	@"SHF_NOTE_NV_CUINFO"
        /*0018*/ 	.short	0x0002
        /*001a*/ 	.short	0x0064
        /*001c*/ 	.short	0x0082
	.zero		2


//--------------------- .nv.info                  --------------------------
	.section	.nv.info,"",@"SHT_CUDA_INFO"
	.align	4


	//----- nvinfo : EIATTR_REGCOUNT
	.align		4
        /*0000*/ 	.byte	0x04, 0x2f
        /*0002*/ 	.short	(.L_1 - .L_0)
	.align		4
.L_0:
        /*0004*/ 	.word	index@(_Z6offsetPfi)
        /*0008*/ 	.word	0x00000008


	//----- nvinfo : EIATTR_FRAME_SIZE
	.align		4
.L_1:
        /*000c*/ 	.byte	0x04, 0x11
        /*000e*/ 	.short	(.L_3 - .L_2)
	.align		4
.L_2:
        /*0010*/ 	.word	index@(_Z6offsetPfi)
        /*0014*/ 	.word	0x00000000


	//----- nvinfo : EIATTR_REGCOUNT
	.align		4
.L_3:
        /*0018*/ 	.byte	0x04, 0x2f
        /*001a*/ 	.short	(.L_5 - .L_4)
	.align		4
.L_4:
        /*001c*/ 	.word	index@(_Z6stridePfi)
        /*0020*/ 	.word	0x00000008


	//----- nvinfo : EIATTR_FRAME_SIZE
	.align		4
.L_5:
        /*0024*/ 	.byte	0x04, 0x11
        /*0026*/ 	.short	(.L_7 - .L_6)
	.align		4
.L_6:
        /*0028*/ 	.word	index@(_Z6stridePfi)
        /*002c*/ 	.word	0x00000000


	//----- nvinfo : EIATTR_MIN_STACK_SIZE
	.align		4
.L_7:
        /*0030*/ 	.byte	0x04, 0x12
        /*0032*/ 	.short	(.L_9 - .L_8)
	.align		4
.L_8:
        /*0034*/ 	.word	index@(_Z6stridePfi)
        /*0038*/ 	.word	0x00000000


	//----- nvinfo : EIATTR_MIN_STACK_SIZE
	.align		4
.L_9:
        /*003c*/ 	.byte	0x04, 0x12
        /*003e*/ 	.short	(.L_11 - .L_10)
	.align		4
.L_10:
        /*0040*/ 	.word	index@(_Z6offsetPfi)
        /*0044*/ 	.word	0x00000000
.L_11:


//--------------------- .nv.compat                --------------------------
	.section	.nv.compat,"",@"SHT_CUDA_COMPAT_INFO"
	.align	4
        /*0000*/ 	.byte	0x02, 0x09, 0x00, 0x00, 0x02, 0x02, 0x01, 0x00, 0x02, 0x05, 0x05, 0x00, 0x03, 0x07, 0x01, 0x01
        /*0010*/ 	.byte	0x02, 0x03, 0x00, 0x00, 0x02, 0x06, 0x01, 0x00, 0x04, 0x0b, 0x08, 0x00, 0x09, 0x00, 0x00, 0x00
        /*0020*/ 	.byte	0x00, 0x00, 0x00, 0x00


//--------------------- .nv.info._Z6stridePfi     --------------------------
	.section	.nv.info._Z6stridePfi,"",@"SHT_CUDA_INFO"
	.sectionflags	@""
	.align	4


	//----- nvinfo : EIATTR_CUDA_API_VERSION
	.align		4
        /*0000*/ 	.byte	0x04, 0x37
        /*0002*/ 	.short	(.L_13 - .L_12)
.L_12:
        /*0004*/ 	.word	0x00000082


	//----- nvinfo : EIATTR_KPARAM_INFO
	.align		4
.L_13:
        /*0008*/ 	.byte	0x04, 0x17
        /*000a*/ 	.short	(.L_15 - .L_14)
.L_14:
        /*000c*/ 	.word	0x00000000
        /*0010*/ 	.short	0x0001
        /*0012*/ 	.short	0x0008
        /*0014*/ 	.byte	0x00, 0xf0, 0x11, 0x00


	//----- nvinfo : EIATTR_KPARAM_INFO
	.align		4
.L_15:
        /*0018*/ 	.byte	0x04, 0x17
        /*001a*/ 	.short	(.L_17 - .L_16)
.L_16:
        /*001c*/ 	.word	0x00000000
        /*0020*/ 	.short	0x0000
        /*0022*/ 	.short	0x0000
        /*0024*/ 	.byte	0x00, 0xf5, 0x21, 0x00


	//----- nvinfo : EIATTR_SPARSE_MMA_MASK
	.align		4
.L_17:
        /*0028*/ 	.byte	0x03, 0x50
        /*002a*/ 	.short	0x0000


	//----- nvinfo : EIATTR_MAXREG_COUNT
	.align		4
        /*002c*/ 	.byte	0x03, 0x1b
        /*002e*/ 	.short	0x00ff


	//----- nvinfo : EIATTR_MERCURY_ISA_VERSION
	.align		4
        /*0030*/ 	.byte	0x03, 0x5f
        /*0032*/ 	.short	0x0101


	//----- nvinfo : EIATTR_VRC_CTA_INIT_COUNT
	.align		4
        /*0034*/ 	.byte	0x02, 0x4a
	.zero		1
	.zero		1


	//----- nvinfo : EIATTR_EXIT_INSTR_OFFSETS
	.align		4
        /*0038*/ 	.byte	0x04, 0x1c
        /*003a*/ 	.short	(.L_19 - .L_18)


	//   ....[0]....
.L_18:
        /*003c*/ 	.word	0x000000d0


	//----- nvinfo : EIATTR_CBANK_PARAM_SIZE
	.align		4
.L_19:
        /*0040*/ 	.byte	0x03, 0x19
        /*0042*/ 	.short	0x000c


	//----- nvinfo : EIATTR_PARAM_CBANK
	.align		4
        /*0044*/ 	.byte	0x04, 0x0a
        /*0046*/ 	.short	(.L_21 - .L_20)
	.align		4
.L_20:
        /*0048*/ 	.word	index@(.nv.constant0._Z6stridePfi)
        /*004c*/ 	.short	0x0380
        /*004e*/ 	.short	0x000c


	//----- nvinfo : EIATTR_SW_WAR
	.align		4
.L_21:
        /*0050*/ 	.byte	0x04, 0x36
        /*0052*/ 	.short	(.L_23 - .L_22)
.L_22:
        /*0054*/ 	.word	0x00000008
.L_23:


//--------------------- .nv.info._Z6offsetPfi     --------------------------
	.section	.nv.info._Z6offsetPfi,"",@"SHT_CUDA_INFO"
	.sectionflags	@""
	.align	4


	//----- nvinfo : EIATTR_CUDA_API_VERSION
	.align		4
        /*0000*/ 	.byte	0x04, 0x37
        /*0002*/ 	.short	(.L_25 - .L_24)
.L_24:
        /*0004*/ 	.word	0x00000082


	//----- nvinfo : EIATTR_KPARAM_INFO
	.align		4
.L_25:
        /*0008*/ 	.byte	0x04, 0x17
        /*000a*/ 	.short	(.L_27 - .L_26)
.L_26:
        /*000c*/ 	.word	0x00000000
        /*0010*/ 	.short	0x0001
        /*0012*/ 	.short	0x0008
        /*0014*/ 	.byte	0x00, 0xf0, 0x11, 0x00


	//----- nvinfo : EIATTR_KPARAM_INFO
	.align		4
.L_27:
        /*0018*/ 	.byte	0x04, 0x17
        /*001a*/ 	.short	(.L_29 - .L_28)
.L_28:
        /*001c*/ 	.word	0x00000000
        /*0020*/ 	.short	0x0000
        /*0022*/ 	.short	0x0000
        /*0024*/ 	.byte	0x00, 0xf5, 0x21, 0x00


	//----- nvinfo : EIATTR_SPARSE_MMA_MASK
	.align		4
.L_29:
        /*0028*/ 	.byte	0x03, 0x50
        /*002a*/ 	.short	0x0000


	//----- nvinfo : EIATTR_MAXREG_COUNT
	.align		4
        /*002c*/ 	.byte	0x03, 0x1b
        /*002e*/ 	.short	0x00ff


	//----- nvinfo : EIATTR_MERCURY_ISA_VERSION
	.align		4
        /*0030*/ 	.byte	0x03, 0x5f
        /*0032*/ 	.short	0x0101


	//----- nvinfo : EIATTR_VRC_CTA_INIT_COUNT
	.align		4
        /*0034*/ 	.byte	0x02, 0x4a
	.zero		1
	.zero		1


	//----- nvinfo : EIATTR_EXIT_INSTR_OFFSETS
	.align		4
        /*0038*/ 	.byte	0x04, 0x1c
        /*003a*/ 	.short	(.L_31 - .L_30)


	//   ....[0]....
.L_30:
        /*003c*/ 	.word	0x000000d0


	//----- nvinfo : EIATTR_CBANK_PARAM_SIZE
	.align		4
.L_31:
        /*0040*/ 	.byte	0x03, 0x19
        /*0042*/ 	.short	0x000c


	//----- nvinfo : EIATTR_PARAM_CBANK
	.align		4
        /*0044*/ 	.byte	0x04, 0x0a
        /*0046*/ 	.short	(.L_33 - .L_32)
	.align		4
.L_32:
        /*0048*/ 	.word	index@(.nv.constant0._Z6offsetPfi)
        /*004c*/ 	.short	0x0380
        /*004e*/ 	.short	0x000c


	//----- nvinfo : EIATTR_SW_WAR
	.align		4
.L_33:
        /*0050*/ 	.byte	0x04, 0x36
        /*0052*/ 	.short	(.L_35 - .L_34)
.L_34:
        /*0054*/ 	.word	0x00000008
.L_35:


//--------------------- .nv.callgraph             --------------------------
	.section	.nv.callgraph,"",@"SHT_CUDA_CALLGRAPH"
	.align	4
	.sectionentsize	8
	.align		4
        /*0000*/ 	.word	0x00000000
	.align		4
        /*0004*/ 	.word	0xffffffff
	.align		4
        /*0008*/ 	.word	0x00000000
	.align		4
        /*000c*/ 	.word	0xfffffffe
	.align		4
        /*0010*/ 	.word	0x00000000
	.align		4
        /*0014*/ 	.word	0xfffffffd
	.align		4
        /*0018*/ 	.word	0x00000000
	.align		4
        /*001c*/ 	.word	0xfffffffc


//--------------------- .text._Z6stridePfi        --------------------------
	.section	.text._Z6stridePfi,"ax",@progbits
	.align	128
        .global         _Z6stridePfi
        .type           _Z6stridePfi,@function
        .size           _Z6stridePfi,(.L_x_2 - _Z6stridePfi)
        .other          _Z6stridePfi,@"STO_CUDA_ENTRY STV_DEFAULT"
_Z6stridePfi:
.text._Z6stridePfi:
[----:B------:R-:W-:Y:S01]  /*0000*/  LDC R1, c[0x0][0x37c] ;  /* 0x0000df00ff017b82 */ /* 0x000fe20000000800 */
[----:B------:R-:W0:Y:S07]  /*0010*/  S2R R5, SR_TID.X ;  /* 0x0000000000057919 */ /* 0x000e2e0000002100 */
[----:B------:R-:W0:Y:S01]  /*0020*/  S2UR UR6, SR_CTAID.X ;  /* 0x00000000000679c3 */ /* 0x000e220000002500 */
[----:B------:R-:W1:Y:S01]  /*0030*/  LDCU UR7, c[0x0][0x388] ;  /* 0x00007100ff0777ac */ /* 0x000e620008000800 */
[----:B------:R-:W2:Y:S06]  /*0040*/  LDCU.64 UR4, c[0x0][0x358] ;  /* 0x00006b00ff0477ac */ /* 0x000eac0008000a00 */
[----:B------:R-:W0:Y:S08]  /*0050*/  LDC R0, c[0x0][0x360] ;  /* 0x0000d800ff007b82 */ /* 0x000e300000000800 */
[----:B------:R-:W3:Y:S01]  /*0060*/  LDC.64 R2, c[0x0][0x380] ;  /* 0x0000e000ff027b82 */ /* 0x000ee20000000a00 */
[----:B0-----:R-:W-:-:S04]  /*0070*/  IMAD R0, R0, UR6, R5 ;  /* 0x0000000600007c24 */ /* 0x001fc8000f8e0205 */
[----:B-1----:R-:W-:-:S04]  /*0080*/  IMAD R5, R0, UR7, RZ ;  /* 0x0000000700057c24 */ /* 0x002fc8000f8e02ff */
[----:B---3--:R-:W-:-:S05]  /*0090*/  IMAD.WIDE R2, R5, 0x4, R2 ;  /* 0x0000000405027825 */ /* 0x008fca00078e0202 */
[----:B--2---:R-:W2:Y:S02]  /*00a0*/  LDG.E R0, desc[UR4][R2.64] ;  /* 0x0000000402007981 */ /* 0x004ea4000c1e1900 */
[----:B--2---:R-:W-:-:S05]  /*00b0*/  FADD R5, R0, 1 ;  /* 0x3f80000000057421 */ /* 0x004fca0000000000 */
[----:B------:R-:W-:Y:S01]  /*00c0*/  STG.E desc[UR4][R2.64], R5 ;  /* 0x0000000502007986 */ /* 0x000fe2000c101904 */
[----:B------:R-:W-:Y:S05]  /*00d0*/  EXIT ;  /* 0x000000000000794d */ /* 0x000fea0003800000 */
.L_x_0:
[----:B------:R-:W-:-:S00]  /*00e0*/  BRA `(.L_x_0) ;  /* 0xfffffffc00fc7947 */ /* 0x000fc0000383ffff */
[----:B------:R-:W-:-:S00]  /*00f0*/  NOP ;  /* 0x0000000000007918 */ /* 0x000fc00000000000 */
        /* <DEDUP_REMOVED lines=8> */
.L_x_2:


//--------------------- .text._Z6offsetPfi        --------------------------
	.section	.text._Z6offsetPfi,"ax",@progbits
	.align	128
        .global         _Z6offsetPfi
        .type           _Z6offsetPfi,@function
        .size           _Z6offsetPfi,(.L_x_3 - _Z6offsetPfi)
        .other          _Z6offsetPfi,@"STO_CUDA_ENTRY STV_DEFAULT"
_Z6offsetPfi:
.text._Z6offsetPfi:
[----:B------:R-:W-:Y:S01]  /*0000*/  LDC R1, c[0x0][0x37c] ;  /* 0x0000df00ff017b82 */ /* 0x000fe20000000800 */
[----:B------:R-:W0:Y:S07]  /*0010*/  S2R R5, SR_TID.X ;  /* 0x0000000000057919 */ /* 0x000e2e0000002100 */
[----:B------:R-:W0:Y:S01]  /*0020*/  S2UR UR6, SR_CTAID.X ;  /* 0x00000000000679c3 */ /* 0x000e220000002500 */
[----:B------:R-:W1:Y:S01]  /*0030*/  LDCU UR7, c[0x0][0x388] ;  /* 0x00007100ff0777ac */ /* 0x000e620008000800 */
[----:B------:R-:W2:Y:S06]  /*0040*/  LDCU.64 UR4, c[0x0][0x358] ;  /* 0x00006b00ff0477ac */ /* 0x000eac0008000a00 */
[----:B------:R-:W0:Y:S08]  /*0050*/  LDC R0, c[0x0][0x360] ;  /* 0x0000d800ff007b82 */ /* 0x000e300000000800 */
[----:B------:R-:W3:Y:S01]  /*0060*/  LDC.64 R2, c[0x0][0x380] ;  /* 0x0000e000ff027b82 */ /* 0x000ee20000000a00 */
[----:B0-----:R-:W-:-:S05]  /*0070*/  IMAD R0, R0, UR6, R5 ;  /* 0x0000000600007c24 */ /* 0x001fca000f8e0205 */
[----:B-1----:R-:W-:-:S05]  /*0080*/  IADD3 R5, PT, PT, R0, UR7, RZ ;  /* 0x0000000700057c10 */ /* 0x002fca000fffe0ff */
[----:B---3--:R-:W-:-:S05]  /*0090*/  IMAD.WIDE R2, R5, 0x4, R2 ;  /* 0x0000000405027825 */ /* 0x008fca00078e0202 */
[----:B--2---:R-:W2:Y:S02]  /*00a0*/  LDG.E R0, desc[UR4][R2.64] ;  /* 0x0000000402007981 */ /* 0x004ea4000c1e1900 */
[----:B--2---:R-:W-:-:S05]  /*00b0*/  FADD R5, R0, 1 ;  /* 0x3f80000000057421 */ /* 0x004fca0000000000 */
[----:B------:R-:W-:Y:S01]  /*00c0*/  STG.E desc[UR4][R2.64], R5 ;  /* 0x0000000502007986 */ /* 0x000fe2000c101904 */
[----:B------:R-:W-:Y:S05]  /*00d0*/  EXIT ;  /* 0x000000000000794d */ /* 0x000fea0003800000 */
.L_x_1:
        /* <DEDUP_REMOVED lines=10> */
.L_x_3:


//--------------------- .nv.shared.reserved.0     --------------------------
	.section	.nv.shared.reserved.0,"aw",@nobits
	.weak		__nv_reservedSMEM_offset_0_alias
	.size		__nv_reservedSMEM_offset_0_alias, 0, 64
	.other		__nv_reservedSMEM_offset_0_alias,@"STO_CUDA_RESERVED_SHARED STV_DEFAULT"
__nv_reservedSMEM_offset_0_alias:
	.zero		0
	.zero		64


//--------------------- .nv.constant0._Z6stridePfi --------------------------
	.section	.nv.constant0._Z6stridePfi,"a",@progbits
	.sectionflags	@""
	.align	4
.nv.constant0._Z6stridePfi:
	.zero		908


//--------------------- .nv.constant0._Z6offsetPfi --------------------------
	.section	.nv.constant0._Z6offsetPfi,"a",@progbits
	.sectionflags	@""
	.align	4
.nv.constant0._Z6offsetPfi:
	.zero		908


//--------------------- SYMBOLS --------------------------

	.type		.nv.reservedSmem.offset0,@object
	.size		.nv.reservedSmem.offset0,0x4
